	.headerflags	@"EF_CUDA_TEXMODE_UNIFIED EF_CUDA_64BIT_ADDRESS EF_CUDA_ACCELERATORS EF_CUDA_SM90 EF_CUDA_VIRTUAL_SM(EF_CUDA_SM90)"
	.elftype	@"ET_EXEC"


//--------------------- .nv.info                  --------------------------
	.section	.nv.info,"",@"SHT_CUDA_INFO"
	.align	4


	//----- nvinfo : EIATTR_REGCOUNT
	.align		4
        /*0000*/ 	.byte	0x04, 0x2f
        /*0002*/ 	.short	(.L_1 - .L_0)
	.align		4
.L_0:
        /*0004*/ 	.word	index@(triton_poi_fused__to_copy_35)
        /*0008*/ 	.word	0x0000000a


	//----- nvinfo : EIATTR_MIN_STACK_SIZE
	.align		4
.L_1:
        /*000c*/ 	.byte	0x04, 0x12
        /*000e*/ 	.short	(.L_3 - .L_2)
	.align		4
.L_2:
        /*0010*/ 	.word	index@(triton_poi_fused__to_copy_35)
        /*0014*/ 	.word	0x00000000


	//----- nvinfo : EIATTR_FRAME_SIZE
	.align		4
.L_3:
        /*0018*/ 	.byte	0x04, 0x11
        /*001a*/ 	.short	(.L_5 - .L_4)
	.align		4
.L_4:
        /*001c*/ 	.word	index@(triton_poi_fused__to_copy_35)
        /*0020*/ 	.word	0x00000000


	//----- nvinfo : EIATTR_MIN_STACK_SIZE
	.align		4
.L_5:
        /*0024*/ 	.byte	0x04, 0x12
        /*0026*/ 	.short	(.L_7 - .L_6)
	.align		4
.L_6:
        /*0028*/ 	.word	index@(triton_poi_fused__to_copy_35)
        /*002c*/ 	.word	0x00000000
.L_7:


//--------------------- .nv.info.triton_poi_fused__to_copy_35 --------------------------
	.section	.nv.info.triton_poi_fused__to_copy_35,"",@"SHT_CUDA_INFO"
	.sectionflags	@""
	.align	4


	//----- nvinfo : EIATTR_CUDA_API_VERSION
	.align		4
        /*0000*/ 	.byte	0x04, 0x37
        /*0002*/ 	.short	(.L_9 - .L_8)
.L_8:
        /*0004*/ 	.word	0x0000007c


	//----- nvinfo : EIATTR_KPARAM_INFO
	.align		4
.L_9:
        /*0008*/ 	.byte	0x04, 0x17
        /*000a*/ 	.short	(.L_11 - .L_10)
.L_10:
        /*000c*/ 	.word	0x00000000
        /*0010*/ 	.short	0x0001
        /*0012*/ 	.short	0x0008
        /*0014*/ 	.byte	0x00, 0xf0, 0x11, 0x00


	//----- nvinfo : EIATTR_KPARAM_INFO
	.align		4
.L_11:
        /*0018*/ 	.byte	0x04, 0x17
        /*001a*/ 	.short	(.L_13 - .L_12)
.L_12:
        /*001c*/ 	.word	0x00000000
        /*0020*/ 	.short	0x0000
        /*0022*/ 	.short	0x0000
        /*0024*/ 	.byte	0x00, 0xf4, 0x21, 0x00


	//----- nvinfo : EIATTR_SPARSE_MMA_MASK
	.align		4
.L_13:
        /*0028*/ 	.byte	0x03, 0x50
        /*002a*/ 	.short	0x0000


	//----- nvinfo : EIATTR_MAXREG_COUNT
	.align		4
        /*002c*/ 	.byte	0x03, 0x1b
        /*002e*/ 	.short	0x00ff


	//----- nvinfo : EIATTR_EXIT_INSTR_OFFSETS
	.align		4
        /*0030*/ 	.byte	0x04, 0x1c
        /*0032*/ 	.short	(.L_15 - .L_14)


	//   ....[0]....
.L_14:
        /*0034*/ 	.word	0x00000100


	//   ....[1]....
        /*0038*/ 	.word	0x00000130


	//----- nvinfo : EIATTR_REQNTID
	.align		4
.L_15:
        /*003c*/ 	.byte	0x04, 0x10
        /*003e*/ 	.short	(.L_17 - .L_16)
.L_16:
        /*0040*/ 	.word	0x00000020
        /*0044*/ 	.word	0x00000001
        /*0048*/ 	.word	0x00000001


	//----- nvinfo : EIATTR_CBANK_PARAM_SIZE
	.align		4
.L_17:
        /*004c*/ 	.byte	0x03, 0x19
        /*004e*/ 	.short	0x000c


	//----- nvinfo : EIATTR_PARAM_CBANK
	.align		4
        /*0050*/ 	.byte	0x04, 0x0a
        /*0052*/ 	.short	(.L_19 - .L_18)
	.align		4
.L_18:
        /*0054*/ 	.word	index@(.nv.constant0.triton_poi_fused__to_copy_35)
        /*0058*/ 	.short	0x0210
        /*005a*/ 	.short	0x000c


	//----- nvinfo : EIATTR_SW_WAR
	.align		4
.L_19:
        /*005c*/ 	.byte	0x04, 0x36
        /*005e*/ 	.short	(.L_21 - .L_20)
.L_20:
        /*0060*/ 	.word	0x00000008
.L_21:


//--------------------- .nv.callgraph             --------------------------
	.section	.nv.callgraph,"",@"SHT_CUDA_CALLGRAPH"
	.align	4
	.sectionentsize	8
	.align		4
        /*0000*/ 	.word	0x00000000
	.align		4
        /*0004*/ 	.word	0xffffffff
	.align		4
        /*0008*/ 	.word	0x00000000
	.align		4
        /*000c*/ 	.word	0xfffffffe
	.align		4
        /*0010*/ 	.word	0x00000000
	.align		4
        /*0014*/ 	.word	0xfffffffd
	.align		4
        /*0018*/ 	.word	0x00000000
	.align		4
        /*001c*/ 	.word	0xfffffffc


//--------------------- .text.triton_poi_fused__to_copy_35 --------------------------
	.section	.text.triton_poi_fused__to_copy_35,"ax",@progbits
	.align	128
        .global         triton_poi_fused__to_copy_35
        .type           triton_poi_fused__to_copy_35,@function
        .size           triton_poi_fused__to_copy_35,(.L_x_1 - triton_poi_fused__to_copy_35)
        .other          triton_poi_fused__to_copy_35,@"STO_CUDA_ENTRY STV_DEFAULT"
triton_poi_fused__to_copy_35:
.text.triton_poi_fused__to_copy_35:
[----:B------:R-:W0:Y:S02]  /*0000*/  LDC R1, c[0x0][0x28] ;  /* 0x00000a00ff017b82 */ /* 0x000e240000000800 */
[----:B------:R-:W1:Y:S01]  /*0010*/  S2R R6, SR_TID.X ;  /* 0x0000000000067919 */ /* 0x000e620000002100 */
[----:B------:R-:W-:Y:S01]  /*0020*/  IMAD.MOV.U32 R7, RZ, RZ, 0x3e800000 ;  /* 0x3e800000ff077424 */ /* 0x000fe200078e00ff */
[----:B------:R-:W2:Y:S01]  /*0030*/  LDC.64 R2, c[0x0][0x210] ;  /* 0x00008400ff027b82 */ /* 0x000ea20000000a00 */
[----:B------:R-:W3:Y:S01]  /*0040*/  S2R R5, SR_CTAID.X ;  /* 0x0000000000057919 */ /* 0x000ee20000002500 */
[C---:B-1----:R-:W-:Y:S02]  /*0050*/  LOP3.LUT R0, R6.reuse, 0x7, RZ, 0xc0, !PT ;  /* 0x0000000706007812 */ /* 0x042fe400078ec0ff */
[----:B------:R-:W-:-:S03]  /*0060*/  LOP3.LUT P0, RZ, R6, 0x18, RZ, 0xc0, !PT ;  /* 0x0000001806ff7812 */ /* 0x000fc6000780c0ff */
[----:B---3--:R-:W-:-:S04]  /*0070*/  IMAD R5, R5, 0x8, R0 ;  /* 0x0000000805057824 */ /* 0x008fc800078e0200 */
[C---:B--2---:R-:W-:Y:S01]  /*0080*/  IMAD.WIDE R2, R5.reuse, 0x8, R2 ;  /* 0x0000000805027825 */ /* 0x044fe200078e0202 */
[----:B------:R-:W-:Y:S02]  /*0090*/  I2FP.F32.S32 R0, R5 ;  /* 0x0000000500007245 */ /* 0x000fe40000201400 */
[----:B------:R-:W-:-:S03]  /*00a0*/  ISETP.LT.AND P0, PT, R5, 0x8, !P0 ;  /* 0x000000080500780c */ /* 0x000fc60004701270 */
[----:B------:R-:W-:-:S04]  /*00b0*/  FADD R0, R0, 0.5 ;  /* 0x3f00000000007421 */ /* 0x000fc80000000000 */
[----:B------:R-:W-:-:S05]  /*00c0*/  FFMA R0, R0, R7, -0.5 ;  /* 0xbf00000000007423 */ /* 0x000fca0000000007 */
[----:B------:R-:W-:-:S04]  /*00d0*/  FMNMX R0, RZ, R0, !PT ;  /* 0x00000000ff007209 */ /* 0x000fc80007800000 */
[----:B------:R-:W1:Y:S02]  /*00e0*/  F2I.TRUNC.NTZ R4, R0 ;  /* 0x0000000000047305 */ /* 0x000e64000020f100 */
[----:B-1----:R-:W-:Y:S01]  /*00f0*/  SHF.R.S32.HI R5, RZ, 0x1f, R4 ;  /* 0x0000001fff057819 */ /* 0x002fe20000011404 */
[----:B------:R-:W-:Y:S06]  /*0100*/  @!P0 EXIT ;  /* 0x000000000000894d */ /* 0x000fec0003800000 */
[----:B------:R-:W-:Y:S02]  /*0110*/  ULDC.64 UR4, c[0x0][0x208] ;  /* 0x0000820000047ab9 */ /* 0x000fe40000000a00 */
[----:B------:R-:W-:Y:S01]  /*0120*/  STG.E.64 desc[UR4][R2.64], R4 ;  /* 0x0000000402007986 */ /* 0x000fe2000c101b04 */
[----:B------:R-:W-:Y:S05]  /*0130*/  EXIT ;  /* 0x000000000000794d */ /* 0x000fea0003800000 */
.L_x_0:
[----:B------:R-:W-:-:S00]  /*0140*/  BRA `(.L_x_0) ;  /* 0xfffffffc00fc7947 */ /* 0x000fc0000383ffff */
[----:B------:R-:W-:-:S00]  /*0150*/  NOP ;  /* 0x0000000000007918 */ /* 0x000fc00000000000 */
        /* <DEDUP_REMOVED lines=10> */
.L_x_1:


//--------------------- .nv.constant0.triton_poi_fused__to_copy_35 --------------------------
	.section	.nv.constant0.triton_poi_fused__to_copy_35,"a",@progbits
	.sectionflags	@""
	.align	4
.nv.constant0.triton_poi_fused__to_copy_35:
	.zero		540
